	.headerflags	@"EF_CUDA_TEXMODE_UNIFIED EF_CUDA_64BIT_ADDRESS EF_CUDA_ACCELERATORS EF_CUDA_SM90 EF_CUDA_VIRTUAL_SM(EF_CUDA_SM90)"
	.elftype	@"ET_EXEC"


//--------------------- .nv.info                  --------------------------
	.section	.nv.info,"",@"SHT_CUDA_INFO"
	.align	4


	//----- nvinfo : EIATTR_REGCOUNT
	.align		4
        /*0000*/ 	.byte	0x04, 0x2f
        /*0002*/ 	.short	(.L_1 - .L_0)
	.align		4
.L_0:
        /*0004*/ 	.word	index@(triton_per_fused_abs_convolution_max_pool2d_with_indices_mean_relu_sub_29)
        /*0008*/ 	.word	0x0000001b


	//----- nvinfo : EIATTR_MIN_STACK_SIZE
	.align		4
.L_1:
        /*000c*/ 	.byte	0x04, 0x12
        /*000e*/ 	.short	(.L_3 - .L_2)
	.align		4
.L_2:
        /*0010*/ 	.word	index@(triton_per_fused_abs_convolution_max_pool2d_with_indices_mean_relu_sub_29)
        /*0014*/ 	.word	0x00000000


	//----- nvinfo : EIATTR_FRAME_SIZE
	.align		4
.L_3:
        /*0018*/ 	.byte	0x04, 0x11
        /*001a*/ 	.short	(.L_5 - .L_4)
	.align		4
.L_4:
        /*001c*/ 	.word	index@(triton_per_fused_abs_convolution_max_pool2d_with_indices_mean_relu_sub_29)
        /*0020*/ 	.word	0x00000000


	//----- nvinfo : EIATTR_MIN_STACK_SIZE
	.align		4
.L_5:
        /*0024*/ 	.byte	0x04, 0x12
        /*0026*/ 	.short	(.L_7 - .L_6)
	.align		4
.L_6:
        /*0028*/ 	.word	index@(triton_per_fused_abs_convolution_max_pool2d_with_indices_mean_relu_sub_29)
        /*002c*/ 	.word	0x00000000
.L_7:


//--------------------- .nv.info.triton_per_fused_abs_convolution_max_pool2d_with_indices_mean_relu_sub_29 --------------------------
	.section	.nv.info.triton_per_fused_abs_convolution_max_pool2d_with_indices_mean_relu_sub_29,"",@"SHT_CUDA_INFO"
	.sectionflags	@""
	.align	4


	//----- nvinfo : EIATTR_CUDA_API_VERSION
	.align		4
        /*0000*/ 	.byte	0x04, 0x37
        /*0002*/ 	.short	(.L_9 - .L_8)
.L_8:
        /*0004*/ 	.word	0x0000007c


	//----- nvinfo : EIATTR_KPARAM_INFO
	.align		4
.L_9:
        /*0008*/ 	.byte	0x04, 0x17
        /*000a*/ 	.short	(.L_11 - .L_10)
.L_10:
        /*000c*/ 	.word	0x00000000
        /*0010*/ 	.short	0x0005
        /*0012*/ 	.short	0x0024
        /*0014*/ 	.byte	0x00, 0xf0, 0x11, 0x00


	//----- nvinfo : EIATTR_KPARAM_INFO
	.align		4
.L_11:
        /*0018*/ 	.byte	0x04, 0x17
        /*001a*/ 	.short	(.L_13 - .L_12)
.L_12:
        /*001c*/ 	.word	0x00000000
        /*0020*/ 	.short	0x0004
        /*0022*/ 	.short	0x0020
        /*0024*/ 	.byte	0x00, 0xf0, 0x11, 0x00


	//----- nvinfo : EIATTR_KPARAM_INFO
	.align		4
.L_13:
        /*0028*/ 	.byte	0x04, 0x17
        /*002a*/ 	.short	(.L_15 - .L_14)
.L_14:
        /*002c*/ 	.word	0x00000000
        /*0030*/ 	.short	0x0003
        /*0032*/ 	.short	0x0018
        /*0034*/ 	.byte	0x00, 0xf4, 0x21, 0x00


	//----- nvinfo : EIATTR_KPARAM_INFO
	.align		4
.L_15:
        /*0038*/ 	.byte	0x04, 0x17
        /*003a*/ 	.short	(.L_17 - .L_16)
.L_16:
        /*003c*/ 	.word	0x00000000
        /*0040*/ 	.short	0x0002
        /*0042*/ 	.short	0x0010
        /*0044*/ 	.byte	0x00, 0xf4, 0x21, 0x00


	//----- nvinfo : EIATTR_KPARAM_INFO
	.align		4
.L_17:
        /*0048*/ 	.byte	0x04, 0x17
        /*004a*/ 	.short	(.L_19 - .L_18)
.L_18:
        /*004c*/ 	.word	0x00000000
        /*0050*/ 	.short	0x0001
        /*0052*/ 	.short	0x0008
        /*0054*/ 	.byte	0x00, 0xf4, 0x21, 0x00


	//----- nvinfo : EIATTR_KPARAM_INFO
	.align		4
.L_19:
        /*0058*/ 	.byte	0x04, 0x17
        /*005a*/ 	.short	(.L_21 - .L_20)
.L_20:
        /*005c*/ 	.word	0x00000000
        /*0060*/ 	.short	0x0000
        /*0062*/ 	.short	0x0000
        /*0064*/ 	.byte	0x00, 0xf4, 0x21, 0x00


	//----- nvinfo : EIATTR_SPARSE_MMA_MASK
	.align		4
.L_21:
        /*0068*/ 	.byte	0x03, 0x50
        /*006a*/ 	.short	0x0000


	//----- nvinfo : EIATTR_MAXREG_COUNT
	.align		4
        /*006c*/ 	.byte	0x03, 0x1b
        /*006e*/ 	.short	0x00ff


	//----- nvinfo : EIATTR_COOP_GROUP_MASK_REGIDS
	.align		4
        /*0070*/ 	.byte	0x04, 0x29
        /*0072*/ 	.short	(.L_23 - .L_22)


	//   ....[0]....
.L_22:
        /*0074*/ 	.word	0xffffffff


	//   ....[1]....
        /*0078*/ 	.word	0xffffffff


	//   ....[2]....
        /*007c*/ 	.word	0xffffffff


	//   ....[3]....
        /*0080*/ 	.word	0xffffffff


	//   ....[4]....
        /*0084*/ 	.word	0xffffffff


	//----- nvinfo : EIATTR_COOP_GROUP_INSTR_OFFSETS
	.align		4
.L_23:
        /*0088*/ 	.byte	0x04, 0x28
        /*008a*/ 	.short	(.L_25 - .L_24)


	//   ....[0]....
.L_24:
        /*008c*/ 	.word	0x000006b0


	//   ....[1]....
        /*0090*/ 	.word	0x000006e0


	//   ....[2]....
        /*0094*/ 	.word	0x000007a0


	//   ....[3]....
        /*0098*/ 	.word	0x000007c0


	//   ....[4]....
        /*009c*/ 	.word	0x000007f0


	//----- nvinfo : EIATTR_EXIT_INSTR_OFFSETS
	.align		4
.L_25:
        /*00a0*/ 	.byte	0x04, 0x1c
        /*00a2*/ 	.short	(.L_27 - .L_26)


	//   ....[0]....
.L_26:
        /*00a4*/ 	.word	0x00000880


	//   ....[1]....
        /*00a8*/ 	.word	0x000008d0


	//----- nvinfo : EIATTR_REQNTID
	.align		4
.L_27:
        /*00ac*/ 	.byte	0x04, 0x10
        /*00ae*/ 	.short	(.L_29 - .L_28)
.L_28:
        /*00b0*/ 	.word	0x00000100
        /*00b4*/ 	.word	0x00000001
        /*00b8*/ 	.word	0x00000001


	//----- nvinfo : EIATTR_CBANK_PARAM_SIZE
	.align		4
.L_29:
        /*00bc*/ 	.byte	0x03, 0x19
        /*00be*/ 	.short	0x0028


	//----- nvinfo : EIATTR_PARAM_CBANK
	.align		4
        /*00c0*/ 	.byte	0x04, 0x0a
        /*00c2*/ 	.short	(.L_31 - .L_30)
	.align		4
.L_30:
        /*00c4*/ 	.word	index@(.nv.constant0.triton_per_fused_abs_convolution_max_pool2d_with_indices_mean_relu_sub_29)
        /*00c8*/ 	.short	0x0210
        /*00ca*/ 	.short	0x0028


	//----- nvinfo : EIATTR_SW_WAR
	.align		4
.L_31:
        /*00cc*/ 	.byte	0x04, 0x36
        /*00ce*/ 	.short	(.L_33 - .L_32)
.L_32:
        /*00d0*/ 	.word	0x00000008
.L_33:


//--------------------- .nv.callgraph             --------------------------
	.section	.nv.callgraph,"",@"SHT_CUDA_CALLGRAPH"
	.align	4
	.sectionentsize	8
	.align		4
        /*0000*/ 	.word	0x00000000
	.align		4
        /*0004*/ 	.word	0xffffffff
	.align		4
        /*0008*/ 	.word	0x00000000
	.align		4
        /*000c*/ 	.word	0xfffffffe
	.align		4
        /*0010*/ 	.word	0x00000000
	.align		4
        /*0014*/ 	.word	0xfffffffd
	.align		4
        /*0018*/ 	.word	0x00000000
	.align		4
        /*001c*/ 	.word	0xfffffffc


//--------------------- .text.triton_per_fused_abs_convolution_max_pool2d_with_indices_mean_relu_sub_29 --------------------------
	.section	.text.triton_per_fused_abs_convolution_max_pool2d_with_indices_mean_relu_sub_29,"ax",@progbits
	.sectionflags	@"SHF_BARRIERS=1"
	.align	128
        .global         triton_per_fused_abs_convolution_max_pool2d_with_indices_mean_relu_sub_29
        .type           triton_per_fused_abs_convolution_max_pool2d_with_indices_mean_relu_sub_29,@function
        .size           triton_per_fused_abs_convolution_max_pool2d_with_indices_mean_relu_sub_29,(.L_x_1 - triton_per_fused_abs_convolution_max_pool2d_with_indices_mean_relu_sub_29)
        .other          triton_per_fused_abs_convolution_max_pool2d_with_indices_mean_relu_sub_29,@"STO_CUDA_ENTRY STV_DEFAULT"
triton_per_fused_abs_convolution_max_pool2d_with_indices_mean_relu_sub_29:
.text.triton_per_fused_abs_convolution_max_pool2d_with_indices_mean_relu_sub_29:
[----:B------:R-:W0:Y:S01]  /*0000*/  LDC R1, c[0x0][0x28] ;  /* 0x00000a00ff017b82 */ /* 0x000e220000000800 */
[----:B------:R-:W1:Y:S07]  /*0010*/  S2R R18, SR_TID.X ;  /* 0x0000000000127919 */ /* 0x000e6e0000002100 */
[----:B------:R-:W2:Y:S01]  /*0020*/  LDC.64 R12, c[0x0][0x218] ;  /* 0x00008600ff0c7b82 */ /* 0x000ea20000000a00 */
[----:B------:R-:W-:Y:S01]  /*0030*/  ULDC.64 UR4, c[0x0][0x218] ;  /* 0x0000860000047ab9 */ /* 0x000fe20000000a00 */
[----:B------:R-:W-:Y:S01]  /*0040*/  ULDC.64 UR8, c[0x0][0x220] ;  /* 0x0000880000087ab9 */ /* 0x000fe20000000a00 */
[----:B------:R-:W3:Y:S01]  /*0050*/  S2R R3, SR_CTAID.X ;  /* 0x0000000000037919 */ /* 0x000ee20000002500 */
[----:B------:R-:W-:Y:S01]  /*0060*/  IMAD.MOV.U32 R10, RZ, RZ, RZ ;  /* 0x000000ffff0a7224 */ /* 0x000fe200078e00ff */
[----:B------:R-:W-:-:S03]  /*0070*/  ULDC.64 UR6, c[0x0][0x208] ;  /* 0x0000820000067ab9 */ /* 0x000fc60000000a00 */
[----:B------:R-:W4:Y:S08]  /*0080*/  LDC.64 R6, c[0x0][0x210] ;  /* 0x00008400ff067b82 */ /* 0x000f300000000a00 */
[----:B------:R-:W5:Y:S01]  /*0090*/  LDC.64 R4, c[0x0][0x220] ;  /* 0x00008800ff047b82 */ /* 0x000f620000000a00 */
[C---:B-1----:R-:W-:Y:S01]  /*00a0*/  LOP3.LUT R8, R18.reuse, 0x7, RZ, 0xc0, !PT ;  /* 0x0000000712087812 */ /* 0x042fe200078ec0ff */
[----:B------:R-:W-:Y:S01]  /*00b0*/  IMAD.SHL.U32 R2, R18, 0x40, RZ ;  /* 0x0000004012027824 */ /* 0x000fe200078e00ff */
[----:B------:R-:W-:-:S03]  /*00c0*/  SHF.R.U32.HI R14, RZ, 0x7, R18 ;  /* 0x00000007ff0e7819 */ /* 0x000fc60000011612 */
[----:B---3--:R-:W-:Y:S01]  /*00d0*/  IMAD R0, R3, 0x8, R8 ;  /* 0x0000000803007824 */ /* 0x008fe200078e0208 */
[----:B------:R-:W-:Y:S02]  /*00e0*/  LOP3.LUT R2, R2, 0x1e00, RZ, 0xc0, !PT ;  /* 0x00001e0002027812 */ /* 0x000fe400078ec0ff */
[----:B------:R-:W-:Y:S02]  /*00f0*/  SGXT.U32 R14, R14, 0x1 ;  /* 0x000000010e0e781a */ /* 0x000fe40000000000 */
[----:B------:R-:W-:Y:S02]  /*0100*/  SHF.R.S32.HI R3, RZ, 0x1f, R0 ;  /* 0x0000001fff037819 */ /* 0x000fe40000011400 */
[----:B------:R-:W-:Y:S02]  /*0110*/  ISETP.GE.AND P0, PT, R0, 0x100, PT ;  /* 0x000001000000780c */ /* 0x000fe40003f06270 */
[----:B------:R-:W-:-:S04]  /*0120*/  LEA.HI R3, R3, R0, RZ, 0x6 ;  /* 0x0000000003037211 */ /* 0x000fc800078f30ff */
[C---:B------:R-:W-:Y:S01]  /*0130*/  LOP3.LUT R11, R3.reuse, 0x1fffffc0, RZ, 0xc0, !PT ;  /* 0x1fffffc0030b7812 */ /* 0x040fe200078ec0ff */
[----:B------:R-:W-:-:S04]  /*0140*/  IMAD.SHL.U32 R3, R3, 0x80, RZ ;  /* 0x0000008003037824 */ /* 0x000fc800078e00ff */
[----:B------:R-:W-:Y:S01]  /*0150*/  IMAD.IADD R11, R0, 0x1, -R11 ;  /* 0x00000001000b7824 */ /* 0x000fe200078e0a0b */
[----:B------:R-:W-:-:S03]  /*0160*/  LOP3.LUT R3, R3, 0xffffe000, RZ, 0xc0, !PT ;  /* 0xffffe00003037812 */ /* 0x000fc600078ec0ff */
[----:B------:R-:W-:-:S05]  /*0170*/  IMAD.SHL.U32 R11, R11, 0x8, RZ ;  /* 0x000000080b0b7824 */ /* 0x000fca00078e00ff */
[----:B------:R-:W-:Y:S02]  /*0180*/  IADD3 R3, R3, R11, R2 ;  /* 0x0000000b03037210 */ /* 0x000fe40007ffe002 */
[-C--:B------:R-:W-:Y:S02]  /*0190*/  LOP3.LUT R15, R11, R14.reuse, RZ, 0xfc, !PT ;  /* 0x0000000e0b0f7212 */ /* 0x080fe400078efcff */
[----:B------:R-:W-:Y:S02]  /*01a0*/  SHF.R.S32.HI R16, RZ, 0x1f, R11 ;  /* 0x0000001fff107819 */ /* 0x000fe4000001140b */
[C---:B------:R-:W-:Y:S01]  /*01b0*/  LEA R2, P1, R15.reuse, UR4, 0x2 ;  /* 0x000000040f027c11 */ /* 0x040fe2000f8210ff */
[----:B--2---:R-:W-:Y:S01]  /*01c0*/  IMAD.WIDE R12, R15, 0x4, R12 ;  /* 0x000000040f0c7825 */ /* 0x004fe200078e020c */
[----:B------:R-:W-:Y:S02]  /*01d0*/  LOP3.LUT R17, R3, R14, RZ, 0xfc, !PT ;  /* 0x0000000e03117212 */ /* 0x000fe400078efcff */
[----:B------:R-:W-:-:S02]  /*01e0*/  SHF.R.S32.HI R14, RZ, 0x1f, R3 ;  /* 0x0000001fff0e7819 */ /* 0x000fc40000011403 */
[----:B------:R-:W-:Y:S01]  /*01f0*/  LEA.HI.X R3, R15, UR5, R16, 0x2, P1 ;  /* 0x000000050f037c11 */ /* 0x000fe200088f1410 */
[----:B------:R-:W-:Y:S01]  /*0200*/  ULDC.64 UR4, c[0x0][0x210] ;  /* 0x0000840000047ab9 */ /* 0x000fe20000000a00 */
[C---:B------:R-:W-:Y:S01]  /*0210*/  SHF.L.U64.HI R16, R17.reuse, 0x2, R14 ;  /* 0x0000000211107819 */ /* 0x040fe2000001020e */
[C---:B----4-:R-:W-:Y:S01]  /*0220*/  IMAD.WIDE R14, R17.reuse, 0x4, R6 ;  /* 0x00000004110e7825 */ /* 0x050fe200078e0206 */
[----:B------:R-:W-:Y:S01]  /*0230*/  CS2R R22, SRZ ;  /* 0x0000000000167805 */ /* 0x000fe2000001ff00 */
[----:B------:R1:W2:Y:S02]  /*0240*/  @!P0 LDG.E.EL R10, desc[UR6][R12.64] ;  /* 0x000000060c0a8981 */ /* 0x0002a4000c2e1900 */
[C---:B------:R-:W-:Y:S02]  /*0250*/  IMAD.SHL.U32 R6, R17.reuse, 0x4, RZ ;  /* 0x0000000411067824 */ /* 0x040fe400078e00ff */
[----:B-----5:R-:W-:Y:S01]  /*0260*/  IMAD.WIDE R20, R17, 0x4, R4 ;  /* 0x0000000411147825 */ /* 0x020fe200078e0204 */
[----:B------:R-:W3:Y:S02]  /*0270*/  @!P0 LDG.E.EL R23, desc[UR6][R2.64+0x8] ;  /* 0x0000080602178981 */ /* 0x000ee4000c2e1900 */
[----:B------:R-:W-:Y:S01]  /*0280*/  IADD3 R4, P1, R6, UR4, RZ ;  /* 0x0000000406047c10 */ /* 0x000fe2000ff3e0ff */
[----:B------:R-:W-:Y:S01]  /*0290*/  IMAD.MOV.U32 R24, RZ, RZ, RZ ;  /* 0x000000ffff187224 */ /* 0x000fe200078e00ff */
[----:B------:R-:W-:Y:S01]  /*02a0*/  IADD3 R6, P2, R6, UR8, RZ ;  /* 0x0000000806067c10 */ /* 0x000fe2000ff5e0ff */
[----:B------:R-:W-:Y:S01]  /*02b0*/  IMAD.MOV.U32 R11, RZ, RZ, RZ ;  /* 0x000000ffff0b7224 */ /* 0x000fe200078e00ff */
[----:B------:R-:W-:Y:S01]  /*02c0*/  IADD3.X R5, R16, UR5, RZ, P1, !PT ;  /* 0x0000000510057c10 */ /* 0x000fe20008ffe4ff */
[----:B------:R-:W-:Y:S01]  /*02d0*/  IMAD.MOV.U32 R19, RZ, RZ, RZ ;  /* 0x000000ffff137224 */ /* 0x000fe200078e00ff */
[----:B------:R-:W-:-:S03]  /*02e0*/  IADD3.X R7, R16, UR9, RZ, P2, !PT ;  /* 0x0000000910077c10 */ /* 0x000fc600097fe4ff */
[----:B------:R-:W4:Y:S04]  /*02f0*/  @!P0 LDG.E.EL R22, desc[UR6][R4.64+0x8] ;  /* 0x0000080604168981 */ /* 0x000f28000c2e1900 */
[----:B------:R-:W5:Y:S01]  /*0300*/  @!P0 LDG.E.EL R24, desc[UR6][R6.64+0x8] ;  /* 0x0000080606188981 */ /* 0x000f62000c2e1900 */
[----:B------:R-:W-:-:S03]  /*0310*/  CS2R R16, SRZ ;  /* 0x0000000000107805 */ /* 0x000fc6000001ff00 */
[----:B------:R1:W5:Y:S04]  /*0320*/  @!P0 LDG.E.EL R11, desc[UR6][R14.64] ;  /* 0x000000060e0b8981 */ /* 0x000368000c2e1900 */
[----:B------:R2:W5:Y:S01]  /*0330*/  @!P0 LDG.E.EL R19, desc[UR6][R20.64] ;  /* 0x0000000614138981 */ /* 0x000562000c2e1900 */
[----:B-1----:R-:W-:-:S03]  /*0340*/  CS2R R12, SRZ ;  /* 0x00000000000c7805 */ /* 0x002fc6000001ff00 */
[----:B------:R-:W5:Y:S01]  /*0350*/  @!P0 LDG.E.EL R16, desc[UR6][R4.64+0x10] ;  /* 0x0000100604108981 */ /* 0x000f62000c2e1900 */
[----:B0-----:R-:W-:-:S03]  /*0360*/  CS2R R14, SRZ ;  /* 0x00000000000e7805 */ /* 0x001fc6000001ff00 */
[----:B------:R-:W5:Y:S04]  /*0370*/  @!P0 LDG.E.EL R17, desc[UR6][R2.64+0x18] ;  /* 0x0000180602118981 */ /* 0x000f68000c2e1900 */
[----:B------:R0:W5:Y:S04]  /*0380*/  @!P0 LDG.E.EL R15, desc[UR6][R2.64+0x10] ;  /* 0x00001006020f8981 */ /* 0x000168000c2e1900 */
[----:B------:R-:W5:Y:S04]  /*0390*/  @!P0 LDG.E.EL R14, desc[UR6][R6.64+0x10] ;  /* 0x00001006060e8981 */ /* 0x000f68000c2e1900 */
[----:B------:R1:W5:Y:S04]  /*03a0*/  @!P0 LDG.E.EL R12, desc[UR6][R4.64+0x18] ;  /* 0x00001806040c8981 */ /* 0x000368000c2e1900 */
[----:B------:R0:W5:Y:S01]  /*03b0*/  @!P0 LDG.E.EL R13, desc[UR6][R6.64+0x18] ;  /* 0x00001806060d8981 */ /* 0x000162000c2e1900 */
[----:B------:R-:W0:Y:S01]  /*03c0*/  S2UR UR5, SR_CgaCtaId ;  /* 0x00000000000579c3 */ /* 0x000e220000008800 */
[----:B------:R-:W-:-:S02]  /*03d0*/  UMOV UR4, 0x400 ;  /* 0x0000040000047882 */ /* 0x000fc40000000000 */
[----:B0-----:R-:W-:Y:S01]  /*03e0*/  UPRMT UR4, UR5, 0x654, UR4 ;  /* 0x0000065405047896 */ /* 0x001fe20008000004 */
[----:B--2---:R-:W-:Y:S02]  /*03f0*/  SEL R20, R10, RZ, !P0 ;  /* 0x000000ff0a147207 */ /* 0x004fe40004000000 */
[----:B---3--:R-:W-:Y:S02]  /*0400*/  SEL R23, R23, RZ, !P0 ;  /* 0x000000ff17177207 */ /* 0x008fe40004000000 */
[----:B----4-:R-:W-:Y:S02]  /*0410*/  SEL R22, R22, RZ, !P0 ;  /* 0x000000ff16167207 */ /* 0x010fe40004000000 */
[----:B-----5:R-:W-:-:S03]  /*0420*/  SEL R24, R24, RZ, !P0 ;  /* 0x000000ff18187207 */ /* 0x020fc60004000000 */
[C---:B------:R-:W-:Y:S01]  /*0430*/  FADD R2, R22.reuse, R23 ;  /* 0x0000001716027221 */ /* 0x040fe20000000000 */
[----:B------:R-:W-:Y:S02]  /*0440*/  FSETP.GEU.AND P1, PT, R22, -R23, PT ;  /* 0x800000171600720b */ /* 0x000fe40003f2e000 */
[----:B------:R-:W-:Y:S01]  /*0450*/  SEL R11, R11, RZ, !P0 ;  /* 0x000000ff0b0b7207 */ /* 0x000fe20004000000 */
[C---:B-1----:R-:W-:Y:S01]  /*0460*/  FADD R4, R23.reuse, R24 ;  /* 0x0000001817047221 */ /* 0x042fe20000000000 */
[----:B------:R-:W-:Y:S02]  /*0470*/  FSETP.GEU.AND P3, PT, R23, -R24, PT ;  /* 0x800000181700720b */ /* 0x000fe40003f6e000 */
[----:B------:R-:W-:Y:S01]  /*0480*/  SEL R19, R19, RZ, !P0 ;  /* 0x000000ff13137207 */ /* 0x000fe20004000000 */
[C---:B------:R-:W-:Y:S01]  /*0490*/  FADD R10, R11.reuse, R20 ;  /* 0x000000140b0a7221 */ /* 0x040fe20000000000 */
[----:B------:R-:W-:Y:S02]  /*04a0*/  FSETP.GEU.AND P2, PT, R11, -R20, PT ;  /* 0x800000140b00720b */ /* 0x000fe40003f4e000 */
[C---:B------:R-:W-:Y:S01]  /*04b0*/  FSETP.GEU.AND P4, PT, R20.reuse, -R19, PT ;  /* 0x800000131400720b */ /* 0x040fe20003f8e000 */
[----:B------:R-:W-:Y:S01]  /*04c0*/  FADD R3, R20, R19 ;  /* 0x0000001314037221 */ /* 0x000fe20000000000 */
[----:B------:R-:W-:-:S02]  /*04d0*/  FSEL R2, R2, RZ, P1 ;  /* 0x000000ff02027208 */ /* 0x000fc40000800000 */
[----:B------:R-:W-:Y:S02]  /*04e0*/  FSEL R5, R4, RZ, P3 ;  /* 0x000000ff04057208 */ /* 0x000fe40001800000 */
[----:B------:R-:W-:Y:S02]  /*04f0*/  SEL R16, R16, RZ, !P0 ;  /* 0x000000ff10107207 */ /* 0x000fe40004000000 */
[----:B------:R-:W-:Y:S02]  /*0500*/  SEL R15, R15, RZ, !P0 ;  /* 0x000000ff0f0f7207 */ /* 0x000fe40004000000 */
[----:B------:R-:W-:Y:S01]  /*0510*/  SEL R14, R14, RZ, !P0 ;  /* 0x000000ff0e0e7207 */ /* 0x000fe20004000000 */
[----:B------:R-:W-:Y:S01]  /*0520*/  FADD R6, R2, -R5 ;  /* 0x8000000502067221 */ /* 0x000fe20000000000 */
[----:B------:R-:W-:Y:S02]  /*0530*/  FSEL R10, R10, RZ, P2 ;  /* 0x000000ff0a0a7208 */ /* 0x000fe40001000000 */
[----:B------:R-:W-:Y:S01]  /*0540*/  FSEL R3, R3, RZ, P4 ;  /* 0x000000ff03037208 */ /* 0x000fe20002000000 */
[----:B------:R-:W-:Y:S01]  /*0550*/  FADD R2, R16, R15 ;  /* 0x0000000f10027221 */ /* 0x000fe20000000000 */
[----:B------:R-:W-:Y:S01]  /*0560*/  SEL R17, R17, RZ, !P0 ;  /* 0x000000ff11117207 */ /* 0x000fe20004000000 */
[----:B------:R-:W-:Y:S01]  /*0570*/  FADD R4, R15, R14 ;  /* 0x0000000e0f047221 */ /* 0x000fe20000000000 */
[----:B------:R-:W-:-:S02]  /*0580*/  SEL R12, R12, RZ, !P0 ;  /* 0x000000ff0c0c7207 */ /* 0x000fc40004000000 */
[----:B------:R-:W-:Y:S02]  /*0590*/  SEL R13, R13, RZ, !P0 ;  /* 0x000000ff0d0d7207 */ /* 0x000fe40004000000 */
[----:B------:R-:W-:Y:S02]  /*05a0*/  FSETP.GEU.AND P1, PT, R16, -R15, PT ;  /* 0x8000000f1000720b */ /* 0x000fe40003f2e000 */
[----:B------:R-:W-:Y:S01]  /*05b0*/  FSETP.GEU.AND P3, PT, R15, -R14, PT ;  /* 0x8000000e0f00720b */ /* 0x000fe20003f6e000 */
[----:B------:R-:W-:Y:S01]  /*05c0*/  FADD R7, R10, -R3 ;  /* 0x800000030a077221 */ /* 0x000fe20000000000 */
[C---:B------:R-:W-:Y:S01]  /*05d0*/  FSETP.GEU.AND P4, PT, R17.reuse, -R13, PT ;  /* 0x8000000d1100720b */ /* 0x040fe20003f8e000 */
[C---:B------:R-:W-:Y:S01]  /*05e0*/  FADD R3, R12.reuse, R17 ;  /* 0x000000110c037221 */ /* 0x040fe20000000000 */
[----:B------:R-:W-:Y:S01]  /*05f0*/  FADD R13, R17, R13 ;  /* 0x0000000d110d7221 */ /* 0x000fe20000000000 */
[----:B------:R-:W-:Y:S02]  /*0600*/  FSETP.GEU.AND P2, PT, R12, -R17, PT ;  /* 0x800000110c00720b */ /* 0x000fe40003f4e000 */
[----:B------:R-:W-:-:S02]  /*0610*/  FSEL R2, R2, RZ, P1 ;  /* 0x000000ff02027208 */ /* 0x000fc40000800000 */
[----:B------:R-:W-:Y:S01]  /*0620*/  FSEL R5, R4, RZ, P3 ;  /* 0x000000ff04057208 */ /* 0x000fe20001800000 */
[----:B------:R-:W-:Y:S01]  /*0630*/  FADD R7, |R6|, |R7| ;  /* 0x4000000706077221 */ /* 0x000fe20000000200 */
[----:B------:R-:W-:Y:S02]  /*0640*/  FSEL R3, R3, RZ, P2 ;  /* 0x000000ff03037208 */ /* 0x000fe40001000000 */
[----:B------:R-:W-:Y:S01]  /*0650*/  FSEL R4, R13, RZ, P4 ;  /* 0x000000ff0d047208 */ /* 0x000fe20002000000 */
[----:B------:R-:W-:-:S04]  /*0660*/  FADD R2, R2, -R5 ;  /* 0x8000000502027221 */ /* 0x000fc80000000000 */
[----:B------:R-:W-:Y:S01]  /*0670*/  FADD R3, R3, -R4 ;  /* 0x8000000403037221 */ /* 0x000fe20000000000 */
[----:B------:R-:W-:-:S04]  /*0680*/  FADD R2, |R2|, R7 ;  /* 0x0000000702027221 */ /* 0x000fc80000000200 */
[----:B------:R-:W-:-:S05]  /*0690*/  FADD R2, |R3|, R2 ;  /* 0x0000000203027221 */ /* 0x000fca0000000200 */
[----:B------:R-:W-:-:S05]  /*06a0*/  FSEL R3, R2, RZ, !P0 ;  /* 0x000000ff02037208 */ /* 0x000fca0004000000 */
[----:B------:R-:W0:Y:S01]  /*06b0*/  SHFL.BFLY PT, R2, R3, 0x10, 0x1f ;  /* 0x0e001f0003027f89 */ /* 0x000e2200000e0000 */
[----:B------:R-:W-:Y:S01]  /*06c0*/  SHF.R.U32.HI R6, RZ, 0x3, R18 ;  /* 0x00000003ff067819 */ /* 0x000fe20000011612 */
[----:B0-----:R-:W-:-:S05]  /*06d0*/  FADD R4, R3, R2 ;  /* 0x0000000203047221 */ /* 0x001fca0000000000 */
[----:B------:R-:W0:Y:S01]  /*06e0*/  SHFL.BFLY PT, R5, R4, 0x8, 0x1f ;  /* 0x0d001f0004057f89 */ /* 0x000e2200000e0000 */
[----:B------:R-:W-:Y:S02]  /*06f0*/  LOP3.LUT R2, R18, 0x1f, RZ, 0xc0, !PT ;  /* 0x0000001f12027812 */ /* 0x000fe400078ec0ff */
[----:B------:R-:W-:Y:S02]  /*0700*/  LOP3.LUT R7, R6, 0x1c, RZ, 0xc0, !PT ;  /* 0x0000001c06077812 */ /* 0x000fe400078ec0ff */
[----:B------:R-:W-:Y:S01]  /*0710*/  ISETP.GE.U32.AND P0, PT, R2, 0x8, PT ;  /* 0x000000080200780c */ /* 0x000fe20003f06070 */
[----:B------:R-:W-:-:S05]  /*0720*/  IMAD.SHL.U32 R6, R8, 0x20, RZ ;  /* 0x0000002008067824 */ /* 0x000fca00078e00ff */
[----:B------:R-:W-:Y:S01]  /*0730*/  LOP3.LUT R3, R6, R7, RZ, 0xfc, !PT ;  /* 0x0000000706037212 */ /* 0x000fe200078efcff */
[----:B0-----:R-:W-:-:S06]  /*0740*/  FADD R12, R4, R5 ;  /* 0x00000005040c7221 */ /* 0x001fcc0000000000 */
[----:B------:R-:W-:Y:S01]  /*0750*/  @!P0 STS [R3+UR4], R12 ;  /* 0x0000000c03008988 */ /* 0x000fe20008000804 */
[----:B------:R-:W-:Y:S01]  /*0760*/  BAR.SYNC.DEFER_BLOCKING 0x0 ;  /* 0x0000000000007b1d */ /* 0x000fe20000010000 */
[C---:B------:R-:W-:Y:S02]  /*0770*/  ISETP.GE.AND P1, PT, R18.reuse, 0x40, PT ;  /* 0x000000401200780c */ /* 0x040fe40003f26270 */
[----:B------:R-:W-:-:S11]  /*0780*/  LEA R4, R18, UR4, 0x2 ;  /* 0x0000000412047c11 */ /* 0x000fd6000f8e10ff */
[----:B------:R-:W0:Y:S04]  /*0790*/  @!P1 LDS R9, [R4] ;  /* 0x0000000004099984 */ /* 0x000e280000000800 */
[----:B0-----:R-:W0:Y:S02]  /*07a0*/  SHFL.BFLY PT, R2, R9, 0x4, 0x1f ;  /* 0x0c801f0009027f89 */ /* 0x001e2400000e0000 */
[----:B0-----:R-:W-:-:S05]  /*07b0*/  FADD R5, R9, R2 ;  /* 0x0000000209057221 */ /* 0x001fca0000000000 */
[----:B------:R-:W0:Y:S01]  /*07c0*/  SHFL.BFLY PT, R2, R5, 0x2, 0x1f ;  /* 0x0c401f0005027f89 */ /* 0x000e2200000e0000 */
[----:B------:R-:W-:Y:S01]  /*07d0*/  ISETP.NE.AND P0, PT, R8, RZ, PT ;  /* 0x000000ff0800720c */ /* 0x000fe20003f05270 */
[----:B0-----:R-:W-:-:S05]  /*07e0*/  FADD R10, R5, R2 ;  /* 0x00000002050a7221 */ /* 0x001fca0000000000 */
[----:B------:R-:W0:Y:S01]  /*07f0*/  SHFL.BFLY PT, R11, R10, 0x1, 0x1f ;  /* 0x0c201f000a0b7f89 */ /* 0x000e2200000e0000 */
[----:B------:R-:W-:Y:S02]  /*0800*/  ISETP.LT.AND P0, PT, R18, 0x40, !P0 ;  /* 0x000000401200780c */ /* 0x000fe40004701270 */
[----:B------:R-:W-:-:S04]  /*0810*/  SHF.R.U32.HI R2, RZ, 0x3, R18 ;  /* 0x00000003ff027819 */ /* 0x000fc80000011612 */
[----:B------:R-:W-:-:S04]  /*0820*/  SGXT.U32 R2, R2, 0x2 ;  /* 0x000000020202781a */ /* 0x000fc80000000000 */
[----:B------:R-:W-:Y:S01]  /*0830*/  LOP3.LUT P1, RZ, R7, R2, RZ, 0xfc, !PT ;  /* 0x0000000207ff7212 */ /* 0x000fe2000782fcff */
[----:B0-----:R-:W-:-:S05]  /*0840*/  FADD R11, R10, R11 ;  /* 0x0000000b0a0b7221 */ /* 0x001fca0000000000 */
[----:B------:R0:W-:Y:S01]  /*0850*/  @P0 STS [R4], R11 ;  /* 0x0000000b04000388 */ /* 0x0001e20000000800 */
[----:B------:R-:W-:Y:S01]  /*0860*/  BAR.SYNC.DEFER_BLOCKING 0x0 ;  /* 0x0000000000007b1d */ /* 0x000fe20000010000 */
[----:B------:R-:W-:-:S13]  /*0870*/  ISETP.LT.AND P1, PT, R0, 0x100, !P1 ;  /* 0x000001000000780c */ /* 0x000fda0004f21270 */
[----:B0-----:R-:W-:Y:S05]  /*0880*/  @!P1 EXIT ;  /* 0x000000000000994d */ /* 0x001fea0003800000 */
[----:B------:R-:W0:Y:S01]  /*0890*/  LDS R5, [R6+UR4] ;  /* 0x0000000406057984 */ /* 0x000e220008000800 */
[----:B------:R-:W1:Y:S02]  /*08a0*/  LDC.64 R2, c[0x0][0x228] ;  /* 0x00008a00ff027b82 */ /* 0x000e640000000a00 */
[----:B-1----:R-:W-:-:S05]  /*08b0*/  IMAD.WIDE R2, R0, 0x4, R2 ;  /* 0x0000000400027825 */ /* 0x002fca00078e0202 */
[----:B0-----:R-:W-:Y:S01]  /*08c0*/  STG.E desc[UR6][R2.64], R5 ;  /* 0x0000000502007986 */ /* 0x001fe2000c101906 */
[----:B------:R-:W-:Y:S05]  /*08d0*/  EXIT ;  /* 0x000000000000794d */ /* 0x000fea0003800000 */
.L_x_0:
[----:B------:R-:W-:-:S00]  /*08e0*/  BRA `(.L_x_0) ;  /* 0xfffffffc00fc7947 */ /* 0x000fc0000383ffff */
[----:B------:R-:W-:-:S00]  /*08f0*/  NOP ;  /* 0x0000000000007918 */ /* 0x000fc00000000000 */
        /* <DEDUP_REMOVED lines=8> */
.L_x_1:


//--------------------- .nv.shared.triton_per_fused_abs_convolution_max_pool2d_with_indices_mean_relu_sub_29 --------------------------
	.section	.nv.shared.triton_per_fused_abs_convolution_max_pool2d_with_indices_mean_relu_sub_29,"aw",@nobits
	.sectionflags	@""
	.align	16
	.zero		1024


//--------------------- .nv.constant0.triton_per_fused_abs_convolution_max_pool2d_with_indices_mean_relu_sub_29 --------------------------
	.section	.nv.constant0.triton_per_fused_abs_convolution_max_pool2d_with_indices_mean_relu_sub_29,"a",@progbits
	.sectionflags	@""
	.align	4
.nv.constant0.triton_per_fused_abs_convolution_max_pool2d_with_indices_mean_relu_sub_29:
	.zero		568
